//
// Generated by NVIDIA NVVM Compiler
//
// Compiler Build ID: CL-36424714
// Cuda compilation tools, release 13.0, V13.0.88
// Based on NVVM 20.0.0
//

.version 9.0
.target sm_100
.address_size 64

	// .globl	_Z11convolutionPiS_S_ii
// _ZZ11convolutionPiS_S_iiE7aShared has been demoted

.visible .entry _Z11convolutionPiS_S_ii(
	.param .u64 .ptr .align 1 _Z11convolutionPiS_S_ii_param_0,
	.param .u64 .ptr .align 1 _Z11convolutionPiS_S_ii_param_1,
	.param .u64 .ptr .align 1 _Z11convolutionPiS_S_ii_param_2,
	.param .u32 _Z11convolutionPiS_S_ii_param_3,
	.param .u32 _Z11convolutionPiS_S_ii_param_4
)
{
	.reg .pred 	%p<63>;
	.reg .b32 	%r<95>;
	.reg .b64 	%rd<11>;
	// demoted variable
	.shared .align 4 .b8 _ZZ11convolutionPiS_S_iiE7aShared[256];
	ld.param.u64 	%rd2, [_Z11convolutionPiS_S_ii_param_0];
	ld.param.u64 	%rd4, [_Z11convolutionPiS_S_ii_param_1];
	ld.param.u64 	%rd3, [_Z11convolutionPiS_S_ii_param_2];
	ld.param.u32 	%r33, [_Z11convolutionPiS_S_ii_param_3];
	ld.param.u32 	%r34, [_Z11convolutionPiS_S_ii_param_4];
	cvta.to.global.u64 	%rd1, %rd4;
	mov.u32 	%r1, %ntid.x;
	mov.u32 	%r35, %tid.y;
	mov.u32 	%r36, %ntid.y;
	mov.u32 	%r37, %tid.z;
	mad.lo.s32 	%r38, %r36, %r37, %r35;
	mov.u32 	%r39, %tid.x;
	mad.lo.s32 	%r40, %r38, %r1, %r39;
	mul.lo.s32 	%r2, %r1, %r36;
	mov.u32 	%r41, %ntid.z;
	mul.lo.s32 	%r42, %r2, %r41;
	mov.u32 	%r43, %nctaid.x;
	mov.u32 	%r44, %ctaid.y;
	mov.u32 	%r45, %nctaid.y;
	mov.u32 	%r46, %ctaid.z;
	mad.lo.s32 	%r47, %r45, %r46, %r44;
	mov.u32 	%r48, %ctaid.x;
	mad.lo.s32 	%r49, %r47, %r43, %r48;
	mad.lo.s32 	%r3, %r42, %r49, %r40;
	div.s32 	%r5, %r3, %r33;
	mul.lo.s32 	%r50, %r5, %r33;
	sub.s32 	%r4, %r3, %r50;
	mad.lo.s32 	%r6, %r35, %r1, %r39;
	setp.ge.s32 	%p6, %r3, %r34;
	shl.b32 	%r51, %r6, 2;
	mov.u32 	%r52, _ZZ11convolutionPiS_S_iiE7aShared;
	add.s32 	%r7, %r52, %r51;
	@%p6 bra 	$L__BB0_2;
	cvta.to.global.u64 	%rd5, %rd2;
	mad.lo.s32 	%r54, %r4, %r33, %r5;
	mul.wide.s32 	%rd6, %r54, 4;
	add.s64 	%rd7, %rd5, %rd6;
	ld.global.u32 	%r55, [%rd7];
	st.shared.u32 	[%r7], %r55;
	bra.uni 	$L__BB0_3;
$L__BB0_2:
	mov.b32 	%r53, 0;
	st.shared.u32 	[%r7], %r53;
$L__BB0_3:
	bar.sync 	0;
	add.s32 	%r8, %r6, -1;
	setp.gt.s32 	%p7, %r4, 0;
	setp.gt.s32 	%p8, %r33, -1;
	and.pred  	%p1, %p7, %p8;
	sub.s32 	%r57, %r8, %r1;
	sub.s32 	%r9, %r6, %r1;
	setp.gt.s32 	%p9, %r57, -1;
	setp.lt.u32 	%p10, %r57, %r2;
	and.pred  	%p11, %p9, %p10;
	setp.gt.s32 	%p12, %r5, 0;
	setp.le.s32 	%p13, %r5, %r33;
	and.pred  	%p2, %p12, %p13;
	and.pred  	%p14, %p11, %p2;
	and.pred  	%p15, %p14, %p1;
	shl.b32 	%r58, %r9, 2;
	add.s32 	%r10, %r52, %r58;
	mov.b32 	%r87, 0;
	not.pred 	%p16, %p15;
	@%p16 bra 	$L__BB0_5;
	ld.shared.u32 	%r60, [%r10+-4];
	ld.global.u32 	%r61, [%rd1];
	mul.lo.s32 	%r87, %r61, %r60;
$L__BB0_5:
	setp.lt.u32 	%p17, %r8, %r2;
	setp.gt.s32 	%p18, %r5, -1;
	setp.lt.s32 	%p19, %r5, %r33;
	and.pred  	%p3, %p18, %p19;
	and.pred  	%p20, %p17, %p3;
	and.pred  	%p21, %p20, %p1;
	not.pred 	%p22, %p21;
	@%p22 bra 	$L__BB0_7;
	ld.shared.u32 	%r62, [%r7+-4];
	ld.global.u32 	%r63, [%rd1+4];
	mad.lo.s32 	%r87, %r63, %r62, %r87;
$L__BB0_7:
	add.s32 	%r15, %r8, %r1;
	setp.lt.u32 	%p23, %r15, %r2;
	and.pred  	%p24, %p23, %p1;
	add.s32 	%r64, %r5, 1;
	setp.gt.s32 	%p25, %r5, -2;
	setp.lt.s32 	%p26, %r64, %r33;
	and.pred  	%p4, %p25, %p26;
	and.pred  	%p28, %p24, %p4;
	shl.b32 	%r65, %r1, 2;
	add.s32 	%r16, %r7, %r65;
	not.pred 	%p29, %p28;
	@%p29 bra 	$L__BB0_9;
	ld.shared.u32 	%r66, [%r16+-4];
	ld.global.u32 	%r67, [%rd1+8];
	mad.lo.s32 	%r87, %r67, %r66, %r87;
$L__BB0_9:
	or.b32  	%r19, %r4, %r33;
	setp.lt.u32 	%p30, %r9, %r2;
	or.b32  	%r68, %r19, %r9;
	setp.gt.s32 	%p31, %r68, -1;
	and.pred  	%p32, %p31, %p30;
	and.pred  	%p33, %p32, %p2;
	not.pred 	%p34, %p33;
	@%p34 bra 	$L__BB0_11;
	ld.shared.u32 	%r69, [%r10];
	ld.global.u32 	%r70, [%rd1+12];
	mad.lo.s32 	%r87, %r70, %r69, %r87;
$L__BB0_11:
	setp.lt.s32 	%p35, %r19, 0;
	setp.ge.u32 	%p36, %r6, %r2;
	not.pred 	%p37, %p3;
	or.pred  	%p38, %p36, %p37;
	or.pred  	%p39, %p38, %p35;
	@%p39 bra 	$L__BB0_13;
	ld.shared.u32 	%r71, [%r7];
	ld.global.u32 	%r72, [%rd1+16];
	mad.lo.s32 	%r87, %r72, %r71, %r87;
$L__BB0_13:
	setp.gt.s32 	%p40, %r19, -1;
	add.s32 	%r73, %r6, %r1;
	setp.lt.u32 	%p41, %r73, %r2;
	and.pred  	%p42, %p41, %p40;
	and.pred  	%p43, %p42, %p4;
	not.pred 	%p44, %p43;
	@%p44 bra 	$L__BB0_15;
	ld.shared.u32 	%r74, [%r16];
	ld.global.u32 	%r75, [%rd1+20];
	mad.lo.s32 	%r87, %r75, %r74, %r87;
$L__BB0_15:
	add.s32 	%r26, %r6, 1;
	add.s32 	%r76, %r4, 1;
	setp.gt.s32 	%p45, %r4, -2;
	setp.lt.s32 	%p46, %r76, %r33;
	and.pred  	%p5, %p45, %p46;
	sub.s32 	%r77, %r26, %r1;
	setp.gt.s32 	%p48, %r77, -1;
	setp.lt.u32 	%p49, %r77, %r2;
	and.pred  	%p50, %p48, %p49;
	and.pred  	%p51, %p50, %p5;
	and.pred  	%p52, %p51, %p2;
	not.pred 	%p53, %p52;
	@%p53 bra 	$L__BB0_17;
	ld.shared.u32 	%r78, [%r10+4];
	ld.global.u32 	%r79, [%rd1+24];
	mad.lo.s32 	%r87, %r79, %r78, %r87;
$L__BB0_17:
	setp.lt.u32 	%p54, %r26, %r2;
	and.pred  	%p55, %p54, %p5;
	and.pred  	%p56, %p55, %p3;
	not.pred 	%p57, %p56;
	@%p57 bra 	$L__BB0_19;
	ld.shared.u32 	%r80, [%r7+4];
	ld.global.u32 	%r81, [%rd1+28];
	mad.lo.s32 	%r87, %r81, %r80, %r87;
$L__BB0_19:
	add.s32 	%r82, %r15, 2;
	setp.lt.u32 	%p58, %r82, %r2;
	and.pred  	%p59, %p58, %p5;
	and.pred  	%p60, %p59, %p4;
	not.pred 	%p61, %p60;
	@%p61 bra 	$L__BB0_21;
	ld.shared.u32 	%r83, [%r16+4];
	ld.global.u32 	%r84, [%rd1+32];
	mad.lo.s32 	%r87, %r84, %r83, %r87;
$L__BB0_21:
	setp.ge.s32 	%p62, %r3, %r34;
	@%p62 bra 	$L__BB0_23;
	mad.lo.s32 	%r85, %r4, %r33, %r5;
	cvta.to.global.u64 	%rd8, %rd3;
	mul.wide.s32 	%rd9, %r85, 4;
	add.s64 	%rd10, %rd8, %rd9;
	st.global.u32 	[%rd10], %r87;
$L__BB0_23:
	ret;

}
	// .globl	_Z9transposePiS_i
.visible .entry _Z9transposePiS_i(
	.param .u64 .ptr .align 1 _Z9transposePiS_i_param_0,
	.param .u64 .ptr .align 1 _Z9transposePiS_i_param_1,
	.param .u32 _Z9transposePiS_i_param_2
)
{
	.reg .pred 	%p<2>;
	.reg .b32 	%r<16>;
	.reg .b64 	%rd<9>;

	ld.param.u64 	%rd1, [_Z9transposePiS_i_param_0];
	ld.param.u64 	%rd2, [_Z9transposePiS_i_param_1];
	ld.param.u32 	%r4, [_Z9transposePiS_i_param_2];
	mov.u32 	%r5, %tid.x;
	mov.u32 	%r6, %ctaid.x;
	mov.u32 	%r7, %ntid.x;
	mad.lo.s32 	%r1, %r6, %r7, %r5;
	mov.u32 	%r8, %tid.y;
	mov.u32 	%r9, %ctaid.y;
	mov.u32 	%r10, %ntid.y;
	mad.lo.s32 	%r11, %r9, %r10, %r8;
	max.s32 	%r12, %r1, %r11;
	setp.ge.s32 	%p1, %r12, %r4;
	@%p1 bra 	$L__BB1_2;
	cvta.to.global.u64 	%rd3, %rd1;
	cvta.to.global.u64 	%rd4, %rd2;
	mad.lo.s32 	%r13, %r4, %r1, %r11;
	mad.lo.s32 	%r14, %r4, %r11, %r1;
	mul.wide.s32 	%rd5, %r14, 4;
	add.s64 	%rd6, %rd3, %rd5;
	ld.global.u32 	%r15, [%rd6];
	mul.wide.s32 	%rd7, %r13, 4;
	add.s64 	%rd8, %rd4, %rd7;
	st.global.u32 	[%rd8], %r15;
$L__BB1_2:
	ret;

}


// ===== COMPILED SASS (sm_100) =====

	.target	sm_100

	.elftype	@"ET_EXEC"


//--------------------- .note.nv.tkinfo           --------------------------
	.section	.note.nv.tkinfo,"",@"SHT_NOTE"
	.sectionflags	@"SHF_NOTE_NV_TKINFO"
	.tkinfo
        /*0018*/ 	.word	0x00000002
        /*0030*/ 	.string	""
        /*0030*/ 	.string	"ptxas"
        /*0030*/ 	.string	"Cuda compilation tools, release 13.0, V13.0.88"
        /*0030*/ 	.string	"Build cuda_13.0.r13.0/compiler.36424714_0"
        /*0030*/ 	.string	"-arch sm_100 -m 64 "



//--------------------- .note.nv.cuinfo           --------------------------
	.section	.note.nv.cuinfo,"",@"SHT_NOTE"
	.sectionflags	@"SHF_NOTE_NV_CUINFO"
        /*0018*/ 	.short	0x0002
        /*001a*/ 	.short	0x0064
        /*001c*/ 	.short	0x0082
	.zero		2


//--------------------- .nv.info                  --------------------------
	.section	.nv.info,"",@"SHT_CUDA_INFO"
	.align	4


	//----- nvinfo : EIATTR_REGCOUNT
	.align		4
        /*0000*/ 	.byte	0x04, 0x2f
        /*0002*/ 	.short	(.L_1 - .L_0)
	.align		4
.L_0:
        /*0004*/ 	.word	index@(_Z11convolutionPiS_S_ii)
        /*0008*/ 	.word	0x00000020


	//----- nvinfo : EIATTR_FRAME_SIZE
	.align		4
.L_1:
        /*000c*/ 	.byte	0x04, 0x11
        /*000e*/ 	.short	(.L_3 - .L_2)
	.align		4
.L_2:
        /*0010*/ 	.word	index@(_Z11convolutionPiS_S_ii)
        /*0014*/ 	.word	0x00000000


	//----- nvinfo : EIATTR_REGCOUNT
	.align		4
.L_3:
        /*0018*/ 	.byte	0x04, 0x2f
        /*001a*/ 	.short	(.L_5 - .L_4)
	.align		4
.L_4:
        /*001c*/ 	.word	index@(_Z9transposePiS_i)
        /*0020*/ 	.word	0x0000000a


	//----- nvinfo : EIATTR_FRAME_SIZE
	.align		4
.L_5:
        /*0024*/ 	.byte	0x04, 0x11
        /*0026*/ 	.short	(.L_7 - .L_6)
	.align		4
.L_6:
        /*0028*/ 	.word	index@(_Z9transposePiS_i)
        /*002c*/ 	.word	0x00000000


	//----- nvinfo : EIATTR_MIN_STACK_SIZE
	.align		4
.L_7:
        /*0030*/ 	.byte	0x04, 0x12
        /*0032*/ 	.short	(.L_9 - .L_8)
	.align		4
.L_8:
        /*0034*/ 	.word	index@(_Z9transposePiS_i)
        /*0038*/ 	.word	0x00000000


	//----- nvinfo : EIATTR_MIN_STACK_SIZE
	.align		4
.L_9:
        /*003c*/ 	.byte	0x04, 0x12
        /*003e*/ 	.short	(.L_11 - .L_10)
	.align		4
.L_10:
        /*0040*/ 	.word	index@(_Z11convolutionPiS_S_ii)
        /*0044*/ 	.word	0x00000000
.L_11:


//--------------------- .nv.compat                --------------------------
	.section	.nv.compat,"",@"SHT_CUDA_COMPAT_INFO"
	.align	4
        /*0000*/ 	.byte	0x02, 0x09, 0x00, 0x00, 0x02, 0x02, 0x01, 0x00, 0x02, 0x05, 0x05, 0x00, 0x03, 0x07, 0x01, 0x01
        /*0010*/ 	.byte	0x02, 0x03, 0x00, 0x00, 0x02, 0x06, 0x01, 0x00, 0x04, 0x0b, 0x08, 0x00, 0x09, 0x00, 0x00, 0x00
        /*0020*/ 	.byte	0x00, 0x00, 0x00, 0x00


//--------------------- .nv.info._Z9transposePiS_i --------------------------
	.section	.nv.info._Z9transposePiS_i,"",@"SHT_CUDA_INFO"
	.sectionflags	@""
	.align	4


	//----- nvinfo : EIATTR_CUDA_API_VERSION
	.align		4
        /*0000*/ 	.byte	0x04, 0x37
        /*0002*/ 	.short	(.L_13 - .L_12)
.L_12:
        /*0004*/ 	.word	0x00000082


	//----- nvinfo : EIATTR_KPARAM_INFO
	.align		4
.L_13:
        /*0008*/ 	.byte	0x04, 0x17
        /*000a*/ 	.short	(.L_15 - .L_14)
.L_14:
        /*000c*/ 	.word	0x00000000
        /*0010*/ 	.short	0x0002
        /*0012*/ 	.short	0x0010
        /*0014*/ 	.byte	0x00, 0xf0, 0x11, 0x00


	//----- nvinfo : EIATTR_KPARAM_INFO
	.align		4
.L_15:
        /*0018*/ 	.byte	0x04, 0x17
        /*001a*/ 	.short	(.L_17 - .L_16)
.L_16:
        /*001c*/ 	.word	0x00000000
        /*0020*/ 	.short	0x0001
        /*0022*/ 	.short	0x0008
        /*0024*/ 	.byte	0x00, 0xf5, 0x21, 0x00


	//----- nvinfo : EIATTR_KPARAM_INFO
	.align		4
.L_17:
        /*0028*/ 	.byte	0x04, 0x17
        /*002a*/ 	.short	(.L_19 - .L_18)
.L_18:
        /*002c*/ 	.word	0x00000000
        /*0030*/ 	.short	0x0000
        /*0032*/ 	.short	0x0000
        /*0034*/ 	.byte	0x00, 0xf5, 0x21, 0x00


	//----- nvinfo : EIATTR_SPARSE_MMA_MASK
	.align		4
.L_19:
        /*0038*/ 	.byte	0x03, 0x50
        /*003a*/ 	.short	0x0000


	//----- nvinfo : EIATTR_MAXREG_COUNT
	.align		4
        /*003c*/ 	.byte	0x03, 0x1b
        /*003e*/ 	.short	0x00ff


	//----- nvinfo : EIATTR_MERCURY_ISA_VERSION
	.align		4
        /*0040*/ 	.byte	0x03, 0x5f
        /*0042*/ 	.short	0x0101


	//----- nvinfo : EIATTR_VRC_CTA_INIT_COUNT
	.align		4
        /*0044*/ 	.byte	0x02, 0x4a
	.zero		1
	.zero		1


	//----- nvinfo : EIATTR_EXIT_INSTR_OFFSETS
	.align		4
        /*0048*/ 	.byte	0x04, 0x1c
        /*004a*/ 	.short	(.L_21 - .L_20)


	//   ....[0]....
.L_20:
        /*004c*/ 	.word	0x000000c0


	//   ....[1]....
        /*0050*/ 	.word	0x00000160


	//----- nvinfo : EIATTR_CBANK_PARAM_SIZE
	.align		4
.L_21:
        /*0054*/ 	.byte	0x03, 0x19
        /*0056*/ 	.short	0x0014


	//----- nvinfo : EIATTR_PARAM_CBANK
	.align		4
        /*0058*/ 	.byte	0x04, 0x0a
        /*005a*/ 	.short	(.L_23 - .L_22)
	.align		4
.L_22:
        /*005c*/ 	.word	index@(.nv.constant0._Z9transposePiS_i)
        /*0060*/ 	.short	0x0380
        /*0062*/ 	.short	0x0014


	//----- nvinfo : EIATTR_SW_WAR
	.align		4
.L_23:
        /*0064*/ 	.byte	0x04, 0x36
        /*0066*/ 	.short	(.L_25 - .L_24)
.L_24:
        /*0068*/ 	.word	0x00000008
.L_25:


//--------------------- .nv.info._Z11convolutionPiS_S_ii --------------------------
	.section	.nv.info._Z11convolutionPiS_S_ii,"",@"SHT_CUDA_INFO"
	.sectionflags	@""
	.align	4


	//----- nvinfo : EIATTR_CUDA_API_VERSION
	.align		4
        /*0000*/ 	.byte	0x04, 0x37
        /*0002*/ 	.short	(.L_27 - .L_26)
.L_26:
        /*0004*/ 	.word	0x00000082


	//----- nvinfo : EIATTR_KPARAM_INFO
	.align		4
.L_27:
        /*0008*/ 	.byte	0x04, 0x17
        /*000a*/ 	.short	(.L_29 - .L_28)
.L_28:
        /*000c*/ 	.word	0x00000000
        /*0010*/ 	.short	0x0004
        /*0012*/ 	.short	0x001c
        /*0014*/ 	.byte	0x00, 0xf0, 0x11, 0x00


	//----- nvinfo : EIATTR_KPARAM_INFO
	.align		4
.L_29:
        /*0018*/ 	.byte	0x04, 0x17
        /*001a*/ 	.short	(.L_31 - .L_30)
.L_30:
        /*001c*/ 	.word	0x00000000
        /*0020*/ 	.short	0x0003
        /*0022*/ 	.short	0x0018
        /*0024*/ 	.byte	0x00, 0xf0, 0x11, 0x00


	//----- nvinfo : EIATTR_KPARAM_INFO
	.align		4
.L_31:
        /*0028*/ 	.byte	0x04, 0x17
        /*002a*/ 	.short	(.L_33 - .L_32)
.L_32:
        /*002c*/ 	.word	0x00000000
        /*0030*/ 	.short	0x0002
        /*0032*/ 	.short	0x0010
        /*0034*/ 	.byte	0x00, 0xf5, 0x21, 0x00


	//----- nvinfo : EIATTR_KPARAM_INFO
	.align		4
.L_33:
        /*0038*/ 	.byte	0x04, 0x17
        /*003a*/ 	.short	(.L_35 - .L_34)
.L_34:
        /*003c*/ 	.word	0x00000000
        /*0040*/ 	.short	0x0001
        /*0042*/ 	.short	0x0008
        /*0044*/ 	.byte	0x00, 0xf5, 0x21, 0x00


	//----- nvinfo : EIATTR_KPARAM_INFO
	.align		4
.L_35:
        /*0048*/ 	.byte	0x04, 0x17
        /*004a*/ 	.short	(.L_37 - .L_36)
.L_36:
        /*004c*/ 	.word	0x00000000
        /*0050*/ 	.short	0x0000
        /*0052*/ 	.short	0x0000
        /*0054*/ 	.byte	0x00, 0xf5, 0x21, 0x00


	//----- nvinfo : EIATTR_SPARSE_MMA_MASK
	.align		4
.L_37:
        /*0058*/ 	.byte	0x03, 0x50
        /*005a*/ 	.short	0x0000


	//----- nvinfo : EIATTR_MAXREG_COUNT
	.align		4
        /*005c*/ 	.byte	0x03, 0x1b
        /*005e*/ 	.short	0x00ff


	//----- nvinfo : EIATTR_NUM_BARRIERS
	.align		4
        /*0060*/ 	.byte	0x02, 0x4c
        /*0062*/ 	.byte	0x01
	.zero		1


	//----- nvinfo : EIATTR_MERCURY_ISA_VERSION
	.align		4
        /*0064*/ 	.byte	0x03, 0x5f
        /*0066*/ 	.short	0x0101


	//----- nvinfo : EIATTR_VRC_CTA_INIT_COUNT
	.align		4
        /*0068*/ 	.byte	0x02, 0x4a
	.zero		1
	.zero		1


	//----- nvinfo : EIATTR_EXIT_INSTR_OFFSETS
	.align		4
        /*006c*/ 	.byte	0x04, 0x1c
        /*006e*/ 	.short	(.L_39 - .L_38)


	//   ....[0]....
.L_38:
        /*0070*/ 	.word	0x000008e0


	//   ....[1]....
        /*0074*/ 	.word	0x000009b0


	//----- nvinfo : EIATTR_CBANK_PARAM_SIZE
	.align		4
.L_39:
        /*0078*/ 	.byte	0x03, 0x19
        /*007a*/ 	.short	0x0020


	//----- nvinfo : EIATTR_PARAM_CBANK
	.align		4
        /*007c*/ 	.byte	0x04, 0x0a
        /*007e*/ 	.short	(.L_41 - .L_40)
	.align		4
.L_40:
        /*0080*/ 	.word	index@(.nv.constant0._Z11convolutionPiS_S_ii)
        /*0084*/ 	.short	0x0380
        /*0086*/ 	.short	0x0020


	//----- nvinfo : EIATTR_SW_WAR
	.align		4
.L_41:
        /*0088*/ 	.byte	0x04, 0x36
        /*008a*/ 	.short	(.L_43 - .L_42)
.L_42:
        /*008c*/ 	.word	0x00000008
.L_43:


//--------------------- .nv.callgraph             --------------------------
	.section	.nv.callgraph,"",@"SHT_CUDA_CALLGRAPH"
	.align	4
	.sectionentsize	8
	.align		4
        /*0000*/ 	.word	0x00000000
	.align		4
        /*0004*/ 	.word	0xffffffff
	.align		4
        /*0008*/ 	.word	0x00000000
	.align		4
        /*000c*/ 	.word	0xfffffffe
	.align		4
        /*0010*/ 	.word	0x00000000
	.align		4
        /*0014*/ 	.word	0xfffffffd
	.align		4
        /*0018*/ 	.word	0x00000000
	.align		4
        /*001c*/ 	.word	0xfffffffc


//--------------------- .text._Z9transposePiS_i   --------------------------
	.section	.text._Z9transposePiS_i,"ax",@progbits
	.align	128
        .global         _Z9transposePiS_i
        .type           _Z9transposePiS_i,@function
        .size           _Z9transposePiS_i,(.L_x_2 - _Z9transposePiS_i)
        .other          _Z9transposePiS_i,@"STO_CUDA_ENTRY STV_DEFAULT"
_Z9transposePiS_i:
.text._Z9transposePiS_i:
[----:B------:R-:W-:Y:S01]  /*0000*/  LDC R1, c[0x0][0x37c] ;  /* 0x0000df00ff017b82 */ /* 0x000fe20000000800 */
[----:B------:R-:W0:Y:S07]  /*0010*/  S2R R0, SR_TID.X ;  /* 0x0000000000007919 */ /* 0x000e2e0000002100 */
[----:B------:R-:W0:Y:S01]  /*0020*/  LDC R3, c[0x0][0x360] ;  /* 0x0000d800ff037b82 */ /* 0x000e220000000800 */
[----:B------:R-:W1:Y:S01]  /*0030*/  LDCU UR6, c[0x0][0x390] ;  /* 0x00007200ff0677ac */ /* 0x000e620008000800 */
[----:B------:R-:W2:Y:S06]  /*0040*/  S2R R7, SR_TID.Y ;  /* 0x0000000000077919 */ /* 0x000eac0000002200 */
[----:B------:R-:W0:Y:S08]  /*0050*/  S2UR UR4, SR_CTAID.X ;  /* 0x00000000000479c3 */ /* 0x000e300000002500 */
[----:B------:R-:W2:Y:S08]  /*0060*/  S2UR UR5, SR_CTAID.Y ;  /* 0x00000000000579c3 */ /* 0x000eb00000002600 */
[----:B------:R-:W2:Y:S01]  /*0070*/  LDC R2, c[0x0][0x364] ;  /* 0x0000d900ff027b82 */ /* 0x000ea20000000800 */
[----:B0-----:R-:W-:-:S02]  /*0080*/  IMAD R0, R3, UR4, R0 ;  /* 0x0000000403007c24 */ /* 0x001fc4000f8e0200 */
[----:B--2---:R-:W-:-:S05]  /*0090*/  IMAD R7, R2, UR5, R7 ;  /* 0x0000000502077c24 */ /* 0x004fca000f8e0207 */
[----:B------:R-:W-:-:S04]  /*00a0*/  VIMNMX R2, PT, PT, R0, R7, !PT ;  /* 0x0000000700027248 */ /* 0x000fc80007fe0100 */
[----:B-1----:R-:W-:-:S13]  /*00b0*/  ISETP.GE.AND P0, PT, R2, UR6, PT ;  /* 0x0000000602007c0c */ /* 0x002fda000bf06270 */
[----:B------:R-:W-:Y:S05]  /*00c0*/  @P0 EXIT ;  /* 0x000000000000094d */ /* 0x000fea0003800000 */
[----:B------:R-:W0:Y:S01]  /*00d0*/  LDC.64 R2, c[0x0][0x380] ;  /* 0x0000e000ff027b82 */ /* 0x000e220000000a00 */
[----:B------:R-:W1:Y:S01]  /*00e0*/  LDCU.64 UR4, c[0x0][0x358] ;  /* 0x00006b00ff0477ac */ /* 0x000e620008000a00 */
[----:B------:R-:W-:-:S04]  /*00f0*/  IMAD R5, R7, UR6, R0 ;  /* 0x0000000607057c24 */ /* 0x000fc8000f8e0200 */
[----:B0-----:R-:W-:Y:S02]  /*0100*/  IMAD.WIDE R2, R5, 0x4, R2 ;  /* 0x0000000405027825 */ /* 0x001fe400078e0202 */
[----:B------:R-:W0:Y:S04]  /*0110*/  LDC.64 R4, c[0x0][0x388] ;  /* 0x0000e200ff047b82 */ /* 0x000e280000000a00 */
[----:B-1----:R-:W2:Y:S01]  /*0120*/  LDG.E R3, desc[UR4][R2.64] ;  /* 0x0000000402037981 */ /* 0x002ea2000c1e1900 */
[----:B------:R-:W-:-:S04]  /*0130*/  IMAD R7, R0, UR6, R7 ;  /* 0x0000000600077c24 */ /* 0x000fc8000f8e0207 */
[----:B0-----:R-:W-:-:S05]  /*0140*/  IMAD.WIDE R4, R7, 0x4, R4 ;  /* 0x0000000407047825 */ /* 0x001fca00078e0204 */
[----:B--2---:R-:W-:Y:S01]  /*0150*/  STG.E desc[UR4][R4.64], R3 ;  /* 0x0000000304007986 */ /* 0x004fe2000c101904 */
[----:B------:R-:W-:Y:S05]  /*0160*/  EXIT ;  /* 0x000000000000794d */ /* 0x000fea0003800000 */
.L_x_0:
[----:B------:R-:W-:-:S00]  /*0170*/  BRA `(.L_x_0) ;  /* 0xfffffffc00fc7947 */ /* 0x000fc0000383ffff */
[----:B------:R-:W-:-:S00]  /*0180*/  NOP ;  /* 0x0000000000007918 */ /* 0x000fc00000000000 */
[----:B------:R-:W-:-:S00]  /*0190*/  NOP ;  /* 0x0000000000007918 */ /* 0x000fc00000000000 */
[----:B------:R-:W-:-:S00]  /*01a0*/  NOP ;  /* 0x0000000000007918 */ /* 0x000fc00000000000 */
[----:B------:R-:W-:-:S00]  /*01b0*/  NOP ;  /* 0x0000000000007918 */ /* 0x000fc00000000000 */
[----:B------:R-:W-:-:S00]  /*01c0*/  NOP ;  /* 0x0000000000007918 */ /* 0x000fc00000000000 */
[----:B------:R-:W-:-:S00]  /*01d0*/  NOP ;  /* 0x0000000000007918 */ /* 0x000fc00000000000 */
[----:B------:R-:W-:-:S00]  /*01e0*/  NOP ;  /* 0x0000000000007918 */ /* 0x000fc00000000000 */
[----:B------:R-:W-:-:S00]  /*01f0*/  NOP ;  /* 0x0000000000007918 */ /* 0x000fc00000000000 */
.L_x_2:


//--------------------- .text._Z11convolutionPiS_S_ii --------------------------
	.section	.text._Z11convolutionPiS_S_ii,"ax",@progbits
	.align	128
        .global         _Z11convolutionPiS_S_ii
        .type           _Z11convolutionPiS_S_ii,@function
        .size           _Z11convolutionPiS_S_ii,(.L_x_3 - _Z11convolutionPiS_S_ii)
        .other          _Z11convolutionPiS_S_ii,@"STO_CUDA_ENTRY STV_DEFAULT"
_Z11convolutionPiS_S_ii:
.text._Z11convolutionPiS_S_ii:
[----:B------:R-:W-:Y:S08]  /*0000*/  LDC R1, c[0x0][0x37c] ;  /* 0x0000df00ff017b82 */ /* 0x000ff00000000800 */
[----:B------:R-:W0:Y:S01]  /*0010*/  LDC R16, c[0x0][0x398] ;  /* 0x0000e600ff107b82 */ /* 0x000e220000000800 */
[----:B------:R-:W1:Y:S01]  /*0020*/  S2R R4, SR_TID.Y ;  /* 0x0000000000047919 */ /* 0x000e620000002200 */
[----:B------:R-:W1:Y:S06]  /*0030*/  S2R R3, SR_TID.Z ;  /* 0x0000000000037919 */ /* 0x000e6c0000002300 */
[----:B------:R-:W-:Y:S01]  /*0040*/  S2UR UR4, SR_CTAID.Y ;  /* 0x00000000000479c3 */ /* 0x000fe20000002600 */
[----:B------:R-:W2:Y:S07]  /*0050*/  S2R R0, SR_TID.X ;  /* 0x0000000000007919 */ /* 0x000eae0000002100 */
[----:B------:R-:W3:Y:S01]  /*0060*/  S2UR UR7, SR_CTAID.Z ;  /* 0x00000000000779c3 */ /* 0x000ee20000002700 */
[----:B0-----:R-:W-:-:S07]  /*0070*/  IABS R8, R16 ;  /* 0x0000001000087213 */ /* 0x001fce0000000000 */
[----:B------:R-:W2:Y:S01]  /*0080*/  LDC R17, c[0x0][0x360] ;  /* 0x0000d800ff117b82 */ /* 0x000ea20000000800 */
[----:B------:R-:W1:Y:S01]  /*0090*/  LDCU UR9, c[0x0][0x364] ;  /* 0x00006c80ff0977ac */ /* 0x000e620008000800 */
[----:B------:R-:W0:Y:S01]  /*00a0*/  I2F.RP R2, R8 ;  /* 0x0000000800027306 */ /* 0x000e220000209400 */
[----:B------:R-:W4:Y:S05]  /*00b0*/  LDCU UR10, c[0x0][0x368] ;  /* 0x00006d00ff0a77ac */ /* 0x000f2a0008000800 */
[----:B------:R-:W4:Y:S01]  /*00c0*/  S2UR UR8, SR_CTAID.X ;  /* 0x00000000000879c3 */ /* 0x000f220000002500 */
[----:B------:R-:W4:Y:S01]  /*00d0*/  LDCU UR5, c[0x0][0x370] ;  /* 0x00006e00ff0577ac */ /* 0x000f220008000800 */
[----:B------:R-:W3:Y:S01]  /*00e0*/  LDCU UR6, c[0x0][0x374] ;  /* 0x00006e80ff0677ac */ /* 0x000ee20008000800 */
[----:B0-----:R-:W0:Y:S01]  /*00f0*/  MUFU.RCP R2, R2 ;  /* 0x0000000200027308 */ /* 0x001e220000001000 */
[----:B-1----:R-:W-:-:S04]  /*0100*/  IMAD R3, R3, UR9, R4 ;  /* 0x0000000903037c24 */ /* 0x002fc8000f8e0204 */
[----:B--2---:R-:W-:Y:S01]  /*0110*/  IMAD R3, R3, R17, R0 ;  /* 0x0000001103037224 */ /* 0x004fe200078e0200 */
[----:B---3--:R-:W-:Y:S01]  /*0120*/  UIMAD UR4, UR6, UR7, UR4 ;  /* 0x00000007060472a4 */ /* 0x008fe2000f8e0204 */
[----:B------:R-:W1:Y:S01]  /*0130*/  LDCU.64 UR6, c[0x0][0x358] ;  /* 0x00006b00ff0677ac */ /* 0x000e620008000a00 */
[----:B0-----:R-:W-:Y:S02]  /*0140*/  VIADD R7, R2, 0xffffffe ;  /* 0x0ffffffe02077836 */ /* 0x001fe40000000000 */
[----:B------:R-:W-:Y:S01]  /*0150*/  IMAD R2, R17, UR9, RZ ;  /* 0x0000000911027c24 */ /* 0x000fe2000f8e02ff */
[----:B----4-:R-:W-:-:S03]  /*0160*/  UIMAD UR4, UR4, UR5, UR8 ;  /* 0x00000005040472a4 */ /* 0x010fc6000f8e0208 */
[----:B------:R-:W0:Y:S01]  /*0170*/  F2I.FTZ.U32.TRUNC.NTZ R7, R7 ;  /* 0x0000000700077305 */ /* 0x000e22000021f000 */
[----:B------:R-:W-:-:S04]  /*0180*/  IMAD R6, R2, UR10, RZ ;  /* 0x0000000a02067c24 */ /* 0x000fc8000f8e02ff */
[----:B------:R-:W-:Y:S02]  /*0190*/  IMAD R3, R6, UR4, R3 ;  /* 0x0000000406037c24 */ /* 0x000fe4000f8e0203 */
[----:B------:R-:W-:Y:S01]  /*01a0*/  IMAD.MOV.U32 R6, RZ, RZ, RZ ;  /* 0x000000ffff067224 */ /* 0x000fe200078e00ff */
[----:B------:R-:W2:Y:S02]  /*01b0*/  LDCU UR4, c[0x0][0x39c] ;  /* 0x00007380ff0477ac */ /* 0x000ea40008000800 */
[----:B------:R-:W-:Y:S01]  /*01c0*/  IABS R9, R3 ;  /* 0x0000000300097213 */ /* 0x000fe20000000000 */
[----:B0-----:R-:W-:-:S04]  /*01d0*/  IMAD.MOV R5, RZ, RZ, -R7 ;  /* 0x000000ffff057224 */ /* 0x001fc800078e0a07 */
[----:B------:R-:W-:-:S04]  /*01e0*/  IMAD R5, R5, R8, RZ ;  /* 0x0000000805057224 */ /* 0x000fc800078e02ff */
[----:B------:R-:W-:Y:S01]  /*01f0*/  IMAD.HI.U32 R6, R7, R5, R6 ;  /* 0x0000000507067227 */ /* 0x000fe200078e0006 */
[----:B--2---:R-:W-:-:S03]  /*0200*/  ISETP.GE.AND P6, PT, R3, UR4, PT ;  /* 0x0000000403007c0c */ /* 0x004fc6000bfc6270 */
[----:B------:R-:W-:-:S04]  /*0210*/  IMAD.MOV.U32 R5, RZ, RZ, R9 ;  /* 0x000000ffff057224 */ /* 0x000fc800078e0009 */
[----:B------:R-:W-:-:S04]  /*0220*/  IMAD.HI.U32 R15, R6, R5, RZ ;  /* 0x00000005060f7227 */ /* 0x000fc800078e00ff */
[----:B------:R-:W-:-:S04]  /*0230*/  IMAD.MOV R6, RZ, RZ, -R15 ;  /* 0x000000ffff067224 */ /* 0x000fc800078e0a0f */
[C---:B------:R-:W-:Y:S02]  /*0240*/  IMAD R5, R8.reuse, R6, R5 ;  /* 0x0000000608057224 */ /* 0x040fe400078e0205 */
[----:B------:R-:W0:Y:S03]  /*0250*/  @!P6 LDC.64 R6, c[0x0][0x380] ;  /* 0x0000e000ff06eb82 */ /* 0x000e260000000a00 */
[----:B------:R-:W-:-:S13]  /*0260*/  ISETP.GT.U32.AND P1, PT, R8, R5, PT ;  /* 0x000000050800720c */ /* 0x000fda0003f24070 */
[----:B------:R-:W-:Y:S02]  /*0270*/  @!P1 IMAD.IADD R5, R5, 0x1, -R8 ;  /* 0x0000000105059824 */ /* 0x000fe400078e0a08 */
[----:B------:R-:W-:Y:S01]  /*0280*/  @!P1 VIADD R15, R15, 0x1 ;  /* 0x000000010f0f9836 */ /* 0x000fe20000000000 */
[----:B------:R-:W-:Y:S02]  /*0290*/  ISETP.NE.AND P1, PT, R16, RZ, PT ;  /* 0x000000ff1000720c */ /* 0x000fe40003f25270 */
[----:B------:R-:W-:Y:S02]  /*02a0*/  ISETP.GE.U32.AND P0, PT, R5, R8, PT ;  /* 0x000000080500720c */ /* 0x000fe40003f06070 */
[----:B------:R-:W-:-:S04]  /*02b0*/  LOP3.LUT R5, R3, R16, RZ, 0x3c, !PT ;  /* 0x0000001003057212 */ /* 0x000fc800078e3cff */
[----:B------:R-:W-:-:S07]  /*02c0*/  ISETP.GE.AND P2, PT, R5, RZ, PT ;  /* 0x000000ff0500720c */ /* 0x000fce0003f46270 */
[----:B------:R-:W-:-:S06]  /*02d0*/  @P0 VIADD R15, R15, 0x1 ;  /* 0x000000010f0f0836 */ /* 0x000fcc0000000000 */
[----:B------:R-:W-:Y:S01]  /*02e0*/  @!P2 IMAD.MOV R15, RZ, RZ, -R15 ;  /* 0x000000ffff0fa224 */ /* 0x000fe200078e0a0f */
[----:B------:R-:W-:-:S05]  /*02f0*/  @!P1 LOP3.LUT R15, RZ, R16, RZ, 0x33, !PT ;  /* 0x00000010ff0f9212 */ /* 0x000fca00078e33ff */
[----:B------:R-:W-:-:S04]  /*0300*/  IMAD.MOV R14, RZ, RZ, -R15 ;  /* 0x000000ffff0e7224 */ /* 0x000fc800078e0a0f */
[----:B------:R-:W-:-:S04]  /*0310*/  IMAD R14, R16, R14, R3 ;  /* 0x0000000e100e7224 */ /* 0x000fc800078e0203 */
[----:B------:R-:W-:-:S04]  /*0320*/  @!P6 IMAD R3, R14, R16, R15 ;  /* 0x000000100e03e224 */ /* 0x000fc800078e020f */
[----:B0-----:R-:W-:-:S05]  /*0330*/  @!P6 IMAD.WIDE R6, R3, 0x4, R6 ;  /* 0x000000040306e825 */ /* 0x001fca00078e0206 */
[----:B-1----:R0:W2:Y:S01]  /*0340*/  @!P6 LDG.E R3, desc[UR6][R6.64] ;  /* 0x000000060603e981 */ /* 0x0020a2000c1e1900 */
[----:B------:R-:W1:Y:S01]  /*0350*/  S2UR UR5, SR_CgaCtaId ;  /* 0x00000000000579c3 */ /* 0x000e620000008800 */
[----:B------:R-:W-:Y:S01]  /*0360*/  IMAD R4, R17, R4, R0 ;  /* 0x0000000411047224 */ /* 0x000fe200078e0200 */
[C---:B------:R-:W-:Y:S01]  /*0370*/  ISETP.GT.AND P5, PT, R15.reuse, R16, PT ;  /* 0x000000100f00720c */ /* 0x040fe20003fa4270 */
[----:B------:R-:W-:Y:S01]  /*0380*/  UMOV UR4, 0x400 ;  /* 0x0000040000047882 */ /* 0x000fe20000000000 */
[----:B------:R-:W-:Y:S01]  /*0390*/  ISETP.GT.AND P2, PT, R16, -0x1, PT ;  /* 0xffffffff1000780c */ /* 0x000fe20003f44270 */
[----:B------:R-:W-:Y:S01]  /*03a0*/  VIADD R8, R4, 0xffffffff ;  /* 0xffffffff04087836 */ /* 0x000fe20000000000 */
[----:B------:R-:W-:Y:S02]  /*03b0*/  ISETP.GT.AND P5, PT, R15, RZ, !P5 ;  /* 0x000000ff0f00720c */ /* 0x000fe40006fa4270 */
[----:B------:R-:W-:Y:S01]  /*03c0*/  ISETP.GT.AND P2, PT, R14, RZ, P2 ;  /* 0x000000ff0e00720c */ /* 0x000fe20001744270 */
[----:B------:R-:W-:Y:S01]  /*03d0*/  IMAD.IADD R5, R8, 0x1, -R17 ;  /* 0x0000000108057824 */ /* 0x000fe200078e0a11 */
[----:B------:R-:W-:-:S04]  /*03e0*/  P2R R24, PR, RZ, 0x40 ;  /* 0x00000040ff187803 */ /* 0x000fc80000000000 */
[----:B------:R-:W-:-:S04]  /*03f0*/  ISETP.GE.U32.AND P3, PT, R5, R2, PT ;  /* 0x000000020500720c */ /* 0x000fc80003f66070 */
[----:B------:R-:W-:-:S04]  /*0400*/  ISETP.GT.AND P3, PT, R5, -0x1, !P3 ;  /* 0xffffffff0500780c */ /* 0x000fc80005f64270 */
[----:B------:R-:W-:Y:S01]  /*0410*/  PLOP3.LUT P3, PT, P2, P3, P5, 0x80, 0x0 ;  /* 0x000000000000781c */ /* 0x000fe20001767050 */
[----:B-1----:R-:W-:-:S06]  /*0420*/  ULEA UR4, UR5, UR4, 0x18 ;  /* 0x0000000405047291 */ /* 0x002fcc000f8ec0ff */
[----:B------:R-:W-:-:S06]  /*0430*/  LEA R20, R4, UR4, 0x2 ;  /* 0x0000000404147c11 */ /* 0x000fcc000f8e10ff */
[----:B0-----:R-:W0:Y:S01]  /*0440*/  @P3 LDC.64 R6, c[0x0][0x388] ;  /* 0x0000e200ff063b82 */ /* 0x001e220000000a00 */
[----:B--2---:R-:W-:Y:S04]  /*0450*/  @!P6 STS [R20], R3 ;  /* 0x000000031400e388 */ /* 0x004fe80000000800 */
[----:B------:R-:W-:Y:S03]  /*0460*/  @P6 STS [R20], RZ ;  /* 0x000000ff14006388 */ /* 0x000fe60000000800 */
[----:B------:R-:W-:Y:S06]  /*0470*/  BAR.SYNC.DEFER_BLOCKING 0x0 ;  /* 0x0000000000007b1d */ /* 0x000fec0000010000 */
[----:B0-----:R-:W2:Y:S01]  /*0480*/  @P3 LDG.E R6, desc[UR6][R6.64] ;  /* 0x0000000606063981 */ /* 0x001ea2000c1e1900 */
[----:B------:R-:W-:Y:S01]  /*0490*/  IMAD.IADD R5, R4, 0x1, -R17 ;  /* 0x0000000104057824 */ /* 0x000fe200078e0a11 */
[----:B------:R-:W-:Y:S01]  /*04a0*/  LOP3.LUT R12, R14, R16, RZ, 0xfc, !PT ;  /* 0x000000100e0c7212 */ /* 0x000fe200078efcff */
[----:B------:R-:W-:-:S02]  /*04b0*/  VIADD R10, R4, 0x1 ;  /* 0x00000001040a7836 */ /* 0x000fc40000000000 */
[----:B------:R-:W-:Y:S01]  /*04c0*/  VIADD R11, R14, 0x1 ;  /* 0x000000010e0b7836 */ /* 0x000fe20000000000 */
[C---:B------:R-:W-:Y:S01]  /*04d0*/  LEA R21, R5.reuse, UR4, 0x2 ;  /* 0x0000000405157c11 */ /* 0x040fe2000f8e10ff */
[----:B------:R-:W-:Y:S01]  /*04e0*/  IMAD.IADD R13, R10, 0x1, -R17 ;  /* 0x000000010a0d7824 */ /* 0x000fe200078e0a11 */
[-C--:B------:R-:W-:Y:S01]  /*04f0*/  ISETP.GE.U32.AND P0, PT, R5, R2.reuse, PT ;  /* 0x000000020500720c */ /* 0x080fe20003f06070 */
[----:B------:R-:W-:Y:S01]  /*0500*/  IMAD.MOV.U32 R0, RZ, RZ, RZ ;  /* 0x000000ffff007224 */ /* 0x000fe200078e00ff */
[----:B------:R-:W-:Y:S01]  /*0510*/  LOP3.LUT R5, R12, R5, RZ, 0xfc, !PT ;  /* 0x000000050c057212 */ /* 0x000fe200078efcff */
[----:B------:R-:W2:Y:S01]  /*0520*/  @P3 LDS R9, [R21+-0x4] ;  /* 0xfffffc0015093984 */ /* 0x000ea20000000800 */
[----:B------:R-:W-:Y:S02]  /*0530*/  ISETP.GE.U32.AND P1, PT, R13, R2, PT ;  /* 0x000000020d00720c */ /* 0x000fe40003f26070 */
[----:B------:R-:W-:Y:S02]  /*0540*/  ISETP.GE.AND P4, PT, R11, R16, PT ;  /* 0x000000100b00720c */ /* 0x000fe40003f86270 */
[----:B------:R-:W-:-:S02]  /*0550*/  ISETP.GT.AND P1, PT, R13, -0x1, !P1 ;  /* 0xffffffff0d00780c */ /* 0x000fc40004f24270 */
[----:B------:R-:W-:Y:S02]  /*0560*/  ISETP.GT.AND P0, PT, R5, -0x1, !P0 ;  /* 0xffffffff0500780c */ /* 0x000fe40004704270 */
[----:B------:R-:W-:Y:S02]  /*0570*/  ISETP.GT.AND P4, PT, R14, -0x2, !P4 ;  /* 0xfffffffe0e00780c */ /* 0x000fe40006784270 */
[----:B------:R-:W-:Y:S02]  /*0580*/  PLOP3.LUT P0, PT, P0, P5, PT, 0x80, 0x8 ;  /* 0x000000000008781c */ /* 0x000fe4000070b070 */
[----:B------:R-:W-:Y:S02]  /*0590*/  PLOP3.LUT P1, PT, P5, P1, P4, 0x80, 0x0 ;  /* 0x000000000000781c */ /* 0x000fe40002f23040 */
[----:B------:R-:W-:Y:S01]  /*05a0*/  ISETP.GE.AND P5, PT, R15, R16, PT ;  /* 0x000000100f00720c */ /* 0x000fe20003fa6270 */
[----:B--2---:R-:W-:-:S03]  /*05b0*/  @P3 IMAD R0, R9, R6, RZ ;  /* 0x0000000609003224 */ /* 0x004fc600078e02ff */
[C---:B------:R-:W-:Y:S01]  /*05c0*/  ISETP.GT.AND P5, PT, R15.reuse, -0x1, !P5 ;  /* 0xffffffff0f00780c */ /* 0x040fe20006fa4270 */
[----:B------:R-:W-:Y:S01]  /*05d0*/  VIADD R5, R15, 0x1 ;  /* 0x000000010f057836 */ /* 0x000fe20000000000 */
[----:B------:R-:W-:Y:S02]  /*05e0*/  P2R R11, PR, RZ, 0x1 ;  /* 0x00000001ff0b7803 */ /* 0x000fe40000000000 */
[----:B------:R-:W-:-:S04]  /*05f0*/  ISETP.LT.U32.AND P3, PT, R8, R2, P5 ;  /* 0x000000020800720c */ /* 0x000fc80002f61070 */
[----:B------:R-:W-:-:S13]  /*0600*/  PLOP3.LUT P3, PT, P3, P2, PT, 0x80, 0x8 ;  /* 0x000000000008781c */ /* 0x000fda0001f65070 */
[----:B------:R-:W0:Y:S01]  /*0610*/  @P3 LDC.64 R6, c[0x0][0x388] ;  /* 0x0000e200ff063b82 */ /* 0x000e220000000a00 */
[----:B------:R-:W1:Y:S04]  /*0620*/  @P3 LDS R3, [R20+-0x4] ;  /* 0xfffffc0014033984 */ /* 0x000e680000000800 */
[----:B0-----:R-:W1:Y:S02]  /*0630*/  @P3 LDG.E R6, desc[UR6][R6.64+0x4] ;  /* 0x0000040606063981 */ /* 0x001e64000c1e1900 */
[----:B-1----:R-:W-:Y:S01]  /*0640*/  @P3 IMAD R0, R3, R6, R0 ;  /* 0x0000000603003224 */ /* 0x002fe200078e0200 */
[----:B------:R-:W-:Y:S01]  /*0650*/  ISETP.GE.AND P3, PT, R5, R16, PT ;  /* 0x000000100500720c */ /* 0x000fe20003f66270 */
[--C-:B------:R-:W-:Y:S02]  /*0660*/  IMAD.IADD R3, R8, 0x1, R17.reuse ;  /* 0x0000000108037824 */ /* 0x100fe400078e0211 */
[----:B------:R-:W-:Y:S01]  /*0670*/  IMAD.IADD R5, R4, 0x1, R17 ;  /* 0x0000000104057824 */ /* 0x000fe200078e0211 */
[----:B------:R-:W-:Y:S01]  /*0680*/  ISETP.GT.AND P3, PT, R15, -0x2, !P3 ;  /* 0xfffffffe0f00780c */ /* 0x000fe20005f64270 */
[----:B------:R-:W0:Y:S01]  /*0690*/  @P1 LDC.64 R8, c[0x0][0x388] ;  /* 0x0000e200ff081b82 */ /* 0x000e220000000a00 */
[C---:B------:R-:W-:Y:S01]  /*06a0*/  ISETP.LT.U32.AND P6, PT, R3.reuse, R2, P2 ;  /* 0x000000020300720c */ /* 0x040fe200017c1070 */
[----:B------:R-:W-:Y:S01]  /*06b0*/  VIADD R3, R3, 0x2 ;  /* 0x0000000203037836 */ /* 0x000fe20000000000 */
[----:B------:R-:W-:-:S02]  /*06c0*/  ISETP.GT.AND P2, PT, R12, -0x1, PT ;  /* 0xffffffff0c00780c */ /* 0x000fc40003f44270 */
[----:B------:R-:W-:Y:S02]  /*06d0*/  PLOP3.LUT P6, PT, P6, P3, PT, 0x80, 0x8 ;  /* 0x000000000008781c */ /* 0x000fe400037c7070 */
[-C--:B------:R-:W-:Y:S02]  /*06e0*/  ISETP.LT.U32.AND P0, PT, R3, R2.reuse, P4 ;  /* 0x000000020300720c */ /* 0x080fe40002701070 */
[-C--:B------:R-:W-:Y:S02]  /*06f0*/  ISETP.LT.U32.AND P4, PT, R10, R2.reuse, P4 ;  /* 0x000000020a00720c */ /* 0x080fe40002781070 */
[-C--:B------:R-:W-:Y:S02]  /*0700*/  ISETP.LT.U32.AND P2, PT, R5, R2.reuse, P2 ;  /* 0x000000020500720c */ /* 0x080fe40001741070 */
[----:B------:R-:W-:Y:S02]  /*0710*/  PLOP3.LUT P4, PT, P4, P5, PT, 0x80, 0x8 ;  /* 0x000000000008781c */ /* 0x000fe4000278b070 */
[----:B------:R-:W-:-:S02]  /*0720*/  ISETP.GE.U32.OR P5, PT, R4, R2, !P5 ;  /* 0x000000020400720c */ /* 0x000fc40006fa6470 */
[----:B------:R-:W-:Y:S01]  /*0730*/  PLOP3.LUT P2, PT, P2, P3, PT, 0x80, 0x8 ;  /* 0x000000000008781c */ /* 0x000fe20001747070 */
[----:B------:R-:W1:Y:S01]  /*0740*/  @P6 LDC.64 R18, c[0x0][0x388] ;  /* 0x0000e200ff126b82 */ /* 0x000e620000000a00 */
[----:B------:R-:W-:Y:S02]  /*0750*/  PLOP3.LUT P3, PT, P0, P3, PT, 0x80, 0x8 ;  /* 0x000000000008781c */ /* 0x000fe40000767070 */
[----:B------:R-:W-:Y:S02]  /*0760*/  ISETP.LT.OR P5, PT, R12, RZ, P5 ;  /* 0x000000ff0c00720c */ /* 0x000fe40002fa1670 */
[----:B------:R-:W-:Y:S01]  /*0770*/  ISETP.NE.AND P0, PT, R11, RZ, PT ;  /* 0x000000ff0b00720c */ /* 0x000fe20003f05270 */
[----:B0-----:R-:W5:Y:S01]  /*0780*/  @P1 LDG.E R9, desc[UR6][R8.64+0x18] ;  /* 0x0000180608091981 */ /* 0x001f62000c1e1900 */
[----:B------:R-:W-:Y:S01]  /*0790*/  IMAD R17, R17, 0x4, R20 ;  /* 0x0000000411117824 */ /* 0x000fe200078e0214 */
[----:B------:R-:W0:Y:S01]  /*07a0*/  @P4 LDC.64 R10, c[0x0][0x388] ;  /* 0x0000e200ff0a4b82 */ /* 0x000e220000000a00 */
[----:B------:R-:W-:Y:S01]  /*07b0*/  P2R R22, PR, RZ, 0x40 ;  /* 0x00000040ff167803 */ /* 0x000fe20000000000 */
[----:B------:R2:W3:Y:S04]  /*07c0*/  @P4 LDS R27, [R20+0x4] ;  /* 0x00000400141b4984 */ /* 0x0004e80000000800 */
[----:B------:R2:W4:Y:S02]  /*07d0*/  @P6 LDS R25, [R17+-0x4] ;  /* 0xfffffc0011196984 */ /* 0x0005240000000800 */
[----:B------:R-:W2:Y:S02]  /*07e0*/  @!P5 LDC.64 R4, c[0x0][0x388] ;  /* 0x0000e200ff04db82 */ /* 0x000ea40000000a00 */
[----:B------:R0:W2:Y:S04]  /*07f0*/  @P2 LDS R26, [R17] ;  /* 0x00000000111a2984 */ /* 0x0000a80000000800 */
[----:B------:R0:W2:Y:S02]  /*0800*/  @P3 LDS R29, [R17+0x4] ;  /* 0x00000400111d3984 */ /* 0x0000a40000000800 */
[----:B------:R-:W3:Y:S02]  /*0810*/  @P2 LDC.64 R6, c[0x0][0x388] ;  /* 0x0000e200ff062b82 */ /* 0x000ee40000000a00 */
[----:B-1----:R1:W5:Y:S06]  /*0820*/  @P6 LDG.E R19, desc[UR6][R18.64+0x8] ;  /* 0x0000080612136981 */ /* 0x00236c000c1e1900 */
[----:B------:R-:W4:Y:S01]  /*0830*/  @P3 LDC.64 R12, c[0x0][0x388] ;  /* 0x0000e200ff0c3b82 */ /* 0x000f220000000a00 */
[----:B0-----:R-:W5:Y:S04]  /*0840*/  @P4 LDG.E R10, desc[UR6][R10.64+0x1c] ;  /* 0x00001c060a0a4981 */ /* 0x001f68000c1e1900 */
[----:B-1----:R0:W1:Y:S03]  /*0850*/  @!P5 LDS R18, [R20] ;  /* 0x000000001412d984 */ /* 0x0020660000000800 */
[----:B------:R-:W0:Y:S01]  /*0860*/  @P0 LDC.64 R2, c[0x0][0x388] ;  /* 0x0000e200ff020b82 */ /* 0x000e220000000a00 */
[----:B--2---:R-:W5:Y:S04]  /*0870*/  @!P5 LDG.E R5, desc[UR6][R4.64+0x10] ;  /* 0x000010060405d981 */ /* 0x004f68000c1e1900 */
[----:B---3--:R-:W5:Y:S04]  /*0880*/  @P2 LDG.E R23, desc[UR6][R6.64+0x14] ;  /* 0x0000140606172981 */ /* 0x008f68000c1e1900 */
[----:B----4-:R-:W5:Y:S01]  /*0890*/  @P3 LDG.E R12, desc[UR6][R12.64+0x20] ;  /* 0x000020060c0c3981 */ /* 0x010f62000c1e1900 */
[----:B------:R-:W-:-:S03]  /*08a0*/  ISETP.NE.AND P6, PT, R24, RZ, PT ;  /* 0x000000ff1800720c */ /* 0x000fc60003fc5270 */
[----:B------:R2:W3:Y:S04]  /*08b0*/  @P0 LDS R24, [R21] ;  /* 0x0000000015180984 */ /* 0x0004e80000000800 */
[----:B0-----:R0:W5:Y:S04]  /*08c0*/  @P0 LDG.E R3, desc[UR6][R2.64+0xc] ;  /* 0x00000c0602030981 */ /* 0x001168000c1e1900 */
[----:B0-----:R2:W0:Y:S02]  /*08d0*/  @P1 LDS R2, [R21+0x4] ;  /* 0x0000040015021984 */ /* 0x0014240000000800 */
[----:B-1----:R-:W-:Y:S05]  /*08e0*/  @P6 EXIT ;  /* 0x000000000000694d */ /* 0x002fea0003800000 */
[----:B------:R-:W-:Y:S01]  /*08f0*/  ISETP.NE.AND P6, PT, R22, RZ, PT ;  /* 0x000000ff1600720c */ /* 0x000fe20003fc5270 */
[----:B------:R-:W1:Y:S01]  /*0900*/  LDC.64 R6, c[0x0][0x390] ;  /* 0x0000e400ff067b82 */ /* 0x000e620000000a00 */
[----:B------:R-:W-:-:S11]  /*0910*/  IMAD R15, R14, R16, R15 ;  /* 0x000000100e0f7224 */ /* 0x000fd600078e020f */
[----:B-----5:R-:W-:-:S04]  /*0920*/  @P6 IMAD R0, R25, R19, R0 ;  /* 0x0000001319006224 */ /* 0x020fc800078e0200 */
[----:B---3--:R-:W-:-:S04]  /*0930*/  @P0 IMAD R0, R24, R3, R0 ;  /* 0x0000000318000224 */ /* 0x008fc800078e0200 */
[----:B------:R-:W-:-:S04]  /*0940*/  @!P5 IMAD R0, R18, R5, R0 ;  /* 0x000000051200d224 */ /* 0x000fc800078e0200 */
[----:B------:R-:W-:Y:S02]  /*0950*/  @P2 IMAD R0, R26, R23, R0 ;  /* 0x000000171a002224 */ /* 0x000fe400078e0200 */
[----:B-1----:R-:W-:-:S04]  /*0960*/  IMAD.WIDE R6, R15, 0x4, R6 ;  /* 0x000000040f067825 */ /* 0x002fc800078e0206 */
[----:B0-----:R-:W-:-:S04]  /*0970*/  @P1 IMAD R0, R2, R9, R0 ;  /* 0x0000000902001224 */ /* 0x001fc800078e0200 */
[----:B------:R-:W-:-:S04]  /*0980*/  @P4 IMAD R0, R27, R10, R0 ;  /* 0x0000000a1b004224 */ /* 0x000fc800078e0200 */
[----:B------:R-:W-:-:S05]  /*0990*/  @P3 IMAD R0, R29, R12, R0 ;  /* 0x0000000c1d003224 */ /* 0x000fca00078e0200 */
[----:B------:R-:W-:Y:S01]  /*09a0*/  STG.E desc[UR6][R6.64], R0 ;  /* 0x0000000006007986 */ /* 0x000fe2000c101906 */
[----:B------:R-:W-:Y:S05]  /*09b0*/  EXIT ;  /* 0x000000000000794d */ /* 0x000fea0003800000 */
.L_x_1:
        /* <DEDUP_REMOVED lines=12> */
.L_x_3:


//--------------------- .nv.shared.reserved.0     --------------------------
	.section	.nv.shared.reserved.0,"aw",@nobits
	.weak		__nv_reservedSMEM_offset_0_alias
	.size		__nv_reservedSMEM_offset_0_alias, 0, 64
	.other		__nv_reservedSMEM_offset_0_alias,@"STO_CUDA_RESERVED_SHARED STV_DEFAULT"
__nv_reservedSMEM_offset_0_alias:
	.zero		0
	.zero		64


//--------------------- .nv.shared._Z11convolutionPiS_S_ii --------------------------
	.section	.nv.shared._Z11convolutionPiS_S_ii,"aw",@nobits
	.sectionflags	@""
	.align	4
.nv.shared._Z11convolutionPiS_S_ii:
	.zero		1280


//--------------------- .nv.constant0._Z9transposePiS_i --------------------------
	.section	.nv.constant0._Z9transposePiS_i,"a",@progbits
	.sectionflags	@""
	.align	4
.nv.constant0._Z9transposePiS_i:
	.zero		916


//--------------------- .nv.constant0._Z11convolutionPiS_S_ii --------------------------
	.section	.nv.constant0._Z11convolutionPiS_S_ii,"a",@progbits
	.sectionflags	@""
	.align	4
.nv.constant0._Z11convolutionPiS_S_ii:
	.zero		928


//--------------------- SYMBOLS --------------------------

	.type		.nv.reservedSmem.offset0,@object
	.size		.nv.reservedSmem.offset0,0x4
	.type		.nv.reservedSmem.cap,@object
	.size		.nv.reservedSmem.cap,0x4
